//
// Generated by NVIDIA NVVM Compiler
//
// Compiler Build ID: CL-36424714
// Cuda compilation tools, release 13.0, V13.0.88
// Based on NVVM 20.0.0
//

.version 9.0
.target sm_100
.address_size 64

	// .globl	_Z11bmergeSmallPiS_
.extern .shared .align 16 .b8 sbase[];

.visible .entry _Z11bmergeSmallPiS_(
	.param .u64 .ptr .align 1 _Z11bmergeSmallPiS__param_0,
	.param .u64 .ptr .align 1 _Z11bmergeSmallPiS__param_1
)
{
	.reg .b32 	%r<107>;
	.reg .b64 	%rd<18>;

	ld.param.u64 	%rd1, [_Z11bmergeSmallPiS__param_0];
	ld.param.u64 	%rd2, [_Z11bmergeSmallPiS__param_1];
	cvta.to.global.u64 	%rd3, %rd2;
	cvta.to.global.u64 	%rd4, %rd1;
	mov.u32 	%r1, %tid.x;
	mov.u32 	%r2, %ctaid.x;
	shl.b32 	%r3, %r2, 9;
	cvt.u64.u32 	%rd5, %r3;
	and.b32  	%r4, %r1, 768;
	add.s32 	%r5, %r4, %r1;
	cvt.u64.u32 	%rd6, %r5;
	add.s64 	%rd7, %rd6, %rd5;
	shl.b64 	%rd8, %rd7, 2;
	add.s64 	%rd9, %rd4, %rd8;
	ld.global.u32 	%r6, [%rd9];
	xor.b32  	%r7, %r5, 256;
	cvt.u64.u32 	%rd10, %r7;
	add.s64 	%rd11, %rd10, %rd5;
	shl.b64 	%rd12, %rd11, 2;
	add.s64 	%rd13, %rd4, %rd12;
	ld.global.u32 	%r8, [%rd13];
	min.s32 	%r9, %r6, %r8;
	shl.b32 	%r10, %r5, 2;
	mov.u32 	%r11, sbase;
	add.s32 	%r12, %r11, %r10;
	st.shared.u32 	[%r12], %r9;
	max.s32 	%r13, %r6, %r8;
	xor.b32  	%r14, %r10, 1024;
	add.s32 	%r15, %r11, %r14;
	st.shared.u32 	[%r15], %r13;
	bar.sync 	0;
	and.b32  	%r16, %r1, 896;
	add.s32 	%r17, %r16, %r1;
	shl.b32 	%r18, %r17, 2;
	add.s32 	%r19, %r11, %r18;
	ld.shared.u32 	%r20, [%r19];
	xor.b32  	%r21, %r18, 512;
	add.s32 	%r22, %r11, %r21;
	ld.shared.u32 	%r23, [%r22];
	min.s32 	%r24, %r20, %r23;
	st.shared.u32 	[%r19+2048], %r24;
	ld.shared.u32 	%r25, [%r22];
	max.s32 	%r26, %r20, %r25;
	st.shared.u32 	[%r22+2048], %r26;
	bar.sync 	0;
	and.b32  	%r27, %r1, 960;
	add.s32 	%r28, %r27, %r1;
	shl.b32 	%r29, %r28, 2;
	add.s32 	%r30, %r11, 2048;
	add.s32 	%r31, %r30, %r29;
	ld.shared.u32 	%r32, [%r31];
	xor.b32  	%r33, %r29, 256;
	add.s32 	%r34, %r30, %r33;
	ld.shared.u32 	%r35, [%r34];
	min.s32 	%r36, %r32, %r35;
	st.shared.u32 	[%r31+-2048], %r36;
	ld.shared.u32 	%r37, [%r34];
	max.s32 	%r38, %r32, %r37;
	st.shared.u32 	[%r34+-2048], %r38;
	bar.sync 	0;
	and.b32  	%r39, %r1, 992;
	add.s32 	%r40, %r39, %r1;
	shl.b32 	%r41, %r40, 2;
	add.s32 	%r42, %r11, %r41;
	ld.shared.u32 	%r43, [%r42];
	xor.b32  	%r44, %r41, 128;
	add.s32 	%r45, %r11, %r44;
	ld.shared.u32 	%r46, [%r45];
	min.s32 	%r47, %r43, %r46;
	st.shared.u32 	[%r42+2048], %r47;
	ld.shared.u32 	%r48, [%r45];
	max.s32 	%r49, %r43, %r48;
	st.shared.u32 	[%r45+2048], %r49;
	bar.sync 	0;
	and.b32  	%r50, %r1, 1008;
	add.s32 	%r51, %r50, %r1;
	shl.b32 	%r52, %r51, 2;
	add.s32 	%r53, %r30, %r52;
	ld.shared.u32 	%r54, [%r53];
	xor.b32  	%r55, %r52, 64;
	add.s32 	%r56, %r30, %r55;
	ld.shared.u32 	%r57, [%r56];
	min.s32 	%r58, %r54, %r57;
	st.shared.u32 	[%r53+-2048], %r58;
	ld.shared.u32 	%r59, [%r56];
	max.s32 	%r60, %r54, %r59;
	st.shared.u32 	[%r56+-2048], %r60;
	bar.sync 	0;
	and.b32  	%r61, %r1, 1016;
	add.s32 	%r62, %r61, %r1;
	shl.b32 	%r63, %r62, 2;
	add.s32 	%r64, %r11, %r63;
	ld.shared.u32 	%r65, [%r64];
	xor.b32  	%r66, %r63, 32;
	add.s32 	%r67, %r11, %r66;
	ld.shared.u32 	%r68, [%r67];
	min.s32 	%r69, %r65, %r68;
	st.shared.u32 	[%r64+2048], %r69;
	ld.shared.u32 	%r70, [%r67];
	max.s32 	%r71, %r65, %r70;
	st.shared.u32 	[%r67+2048], %r71;
	bar.sync 	0;
	and.b32  	%r72, %r1, 1020;
	add.s32 	%r73, %r72, %r1;
	shl.b32 	%r74, %r73, 2;
	add.s32 	%r75, %r30, %r74;
	ld.shared.u32 	%r76, [%r75];
	xor.b32  	%r77, %r74, 16;
	add.s32 	%r78, %r30, %r77;
	ld.shared.u32 	%r79, [%r78];
	min.s32 	%r80, %r76, %r79;
	st.shared.u32 	[%r75+-2048], %r80;
	ld.shared.u32 	%r81, [%r78];
	max.s32 	%r82, %r76, %r81;
	st.shared.u32 	[%r78+-2048], %r82;
	bar.sync 	0;
	and.b32  	%r83, %r1, 1022;
	add.s32 	%r84, %r83, %r1;
	shl.b32 	%r85, %r84, 2;
	add.s32 	%r86, %r11, %r85;
	ld.shared.u32 	%r87, [%r86];
	xor.b32  	%r88, %r85, 8;
	add.s32 	%r89, %r11, %r88;
	ld.shared.u32 	%r90, [%r89];
	min.s32 	%r91, %r87, %r90;
	st.shared.u32 	[%r86+2048], %r91;
	ld.shared.u32 	%r92, [%r89];
	max.s32 	%r93, %r87, %r92;
	st.shared.u32 	[%r89+2048], %r93;
	bar.sync 	0;
	shl.b32 	%r94, %r1, 3;
	add.s32 	%r95, %r30, %r94;
	ld.shared.u32 	%r96, [%r95];
	ld.shared.u32 	%r97, [%r95+4];
	min.s32 	%r98, %r96, %r97;
	add.s32 	%r99, %r95, -2048;
	st.shared.u32 	[%r95+-2048], %r98;
	max.s32 	%r100, %r96, %r97;
	st.shared.u32 	[%r95+-2044], %r100;
	bar.sync 	0;
	shl.b32 	%r101, %r1, 2;
	sub.s32 	%r102, %r99, %r101;
	ld.shared.u32 	%r103, [%r102];
	add.s32 	%r104, %r3, %r1;
	mul.wide.u32 	%rd14, %r104, 4;
	add.s64 	%rd15, %rd3, %rd14;
	st.global.u32 	[%rd15], %r103;
	ld.shared.u32 	%r105, [%r102+1024];
	add.s32 	%r106, %r104, 256;
	mul.wide.u32 	%rd16, %r106, 4;
	add.s64 	%rd17, %rd3, %rd16;
	st.global.u32 	[%rd17], %r105;
	ret;

}


// ===== COMPILED SASS (sm_100) =====

	.target	sm_100

	.elftype	@"ET_EXEC"


//--------------------- .note.nv.tkinfo           --------------------------
	.section	.note.nv.tkinfo,"",@"SHT_NOTE"
	.sectionflags	@"SHF_NOTE_NV_TKINFO"
	.tkinfo
        /*0018*/ 	.word	0x00000002
        /*0030*/ 	.string	""
        /*0030*/ 	.string	"ptxas"
        /*0030*/ 	.string	"Cuda compilation tools, release 13.0, V13.0.88"
        /*0030*/ 	.string	"Build cuda_13.0.r13.0/compiler.36424714_0"
        /*0030*/ 	.string	"-arch sm_100 -m 64 "



//--------------------- .note.nv.cuinfo           --------------------------
	.section	.note.nv.cuinfo,"",@"SHT_NOTE"
	.sectionflags	@"SHF_NOTE_NV_CUINFO"
        /*0018*/ 	.short	0x0002
        /*001a*/ 	.short	0x0064
        /*001c*/ 	.short	0x0082
	.zero		2


//--------------------- .nv.info                  --------------------------
	.section	.nv.info,"",@"SHT_CUDA_INFO"
	.align	4


	//----- nvinfo : EIATTR_REGCOUNT
	.align		4
        /*0000*/ 	.byte	0x04, 0x2f
        /*0002*/ 	.short	(.L_1 - .L_0)
	.align		4
.L_0:
        /*0004*/ 	.word	index@(_Z11bmergeSmallPiS_)
        /*0008*/ 	.word	0x00000010


	//----- nvinfo : EIATTR_FRAME_SIZE
	.align		4
.L_1:
        /*000c*/ 	.byte	0x04, 0x11
        /*000e*/ 	.short	(.L_3 - .L_2)
	.align		4
.L_2:
        /*0010*/ 	.word	index@(_Z11bmergeSmallPiS_)
        /*0014*/ 	.word	0x00000000


	//----- nvinfo : EIATTR_MIN_STACK_SIZE
	.align		4
.L_3:
        /*0018*/ 	.byte	0x04, 0x12
        /*001a*/ 	.short	(.L_5 - .L_4)
	.align		4
.L_4:
        /*001c*/ 	.word	index@(_Z11bmergeSmallPiS_)
        /*0020*/ 	.word	0x00000000
.L_5:


//--------------------- .nv.compat                --------------------------
	.section	.nv.compat,"",@"SHT_CUDA_COMPAT_INFO"
	.align	4
        /*0000*/ 	.byte	0x02, 0x09, 0x00, 0x00, 0x02, 0x02, 0x01, 0x00, 0x02, 0x05, 0x05, 0x00, 0x03, 0x07, 0x01, 0x01
        /*0010*/ 	.byte	0x02, 0x03, 0x00, 0x00, 0x02, 0x06, 0x01, 0x00, 0x04, 0x0b, 0x08, 0x00, 0x09, 0x00, 0x00, 0x00
        /*0020*/ 	.byte	0x00, 0x00, 0x00, 0x00


//--------------------- .nv.info._Z11bmergeSmallPiS_ --------------------------
	.section	.nv.info._Z11bmergeSmallPiS_,"",@"SHT_CUDA_INFO"
	.sectionflags	@""
	.align	4


	//----- nvinfo : EIATTR_CUDA_API_VERSION
	.align		4
        /*0000*/ 	.byte	0x04, 0x37
        /*0002*/ 	.short	(.L_7 - .L_6)
.L_6:
        /*0004*/ 	.word	0x00000082


	//----- nvinfo : EIATTR_KPARAM_INFO
	.align		4
.L_7:
        /*0008*/ 	.byte	0x04, 0x17
        /*000a*/ 	.short	(.L_9 - .L_8)
.L_8:
        /*000c*/ 	.word	0x00000000
        /*0010*/ 	.short	0x0001
        /*0012*/ 	.short	0x0008
        /*0014*/ 	.byte	0x00, 0xf5, 0x21, 0x00


	//----- nvinfo : EIATTR_KPARAM_INFO
	.align		4
.L_9:
        /*0018*/ 	.byte	0x04, 0x17
        /*001a*/ 	.short	(.L_11 - .L_10)
.L_10:
        /*001c*/ 	.word	0x00000000
        /*0020*/ 	.short	0x0000
        /*0022*/ 	.short	0x0000
        /*0024*/ 	.byte	0x00, 0xf5, 0x21, 0x00


	//----- nvinfo : EIATTR_SPARSE_MMA_MASK
	.align		4
.L_11:
        /*0028*/ 	.byte	0x03, 0x50
        /*002a*/ 	.short	0x0000


	//----- nvinfo : EIATTR_MAXREG_COUNT
	.align		4
        /*002c*/ 	.byte	0x03, 0x1b
        /*002e*/ 	.short	0x00ff


	//----- nvinfo : EIATTR_NUM_BARRIERS
	.align		4
        /*0030*/ 	.byte	0x02, 0x4c
        /*0032*/ 	.byte	0x01
	.zero		1


	//----- nvinfo : EIATTR_MERCURY_ISA_VERSION
	.align		4
        /*0034*/ 	.byte	0x03, 0x5f
        /*0036*/ 	.short	0x0101


	//----- nvinfo : EIATTR_VRC_CTA_INIT_COUNT
	.align		4
        /*0038*/ 	.byte	0x02, 0x4a
	.zero		1
	.zero		1


	//----- nvinfo : EIATTR_EXIT_INSTR_OFFSETS
	.align		4
        /*003c*/ 	.byte	0x04, 0x1c
        /*003e*/ 	.short	(.L_13 - .L_12)


	//   ....[0]....
.L_12:
        /*0040*/ 	.word	0x00000830


	//----- nvinfo : EIATTR_CBANK_PARAM_SIZE
	.align		4
.L_13:
        /*0044*/ 	.byte	0x03, 0x19
        /*0046*/ 	.short	0x0010


	//----- nvinfo : EIATTR_PARAM_CBANK
	.align		4
        /*0048*/ 	.byte	0x04, 0x0a
        /*004a*/ 	.short	(.L_15 - .L_14)
	.align		4
.L_14:
        /*004c*/ 	.word	index@(.nv.constant0._Z11bmergeSmallPiS_)
        /*0050*/ 	.short	0x0380
        /*0052*/ 	.short	0x0010


	//----- nvinfo : EIATTR_SW_WAR
	.align		4
.L_15:
        /*0054*/ 	.byte	0x04, 0x36
        /*0056*/ 	.short	(.L_17 - .L_16)
.L_16:
        /*0058*/ 	.word	0x00000008
.L_17:


//--------------------- .nv.callgraph             --------------------------
	.section	.nv.callgraph,"",@"SHT_CUDA_CALLGRAPH"
	.align	4
	.sectionentsize	8
	.align		4
        /*0000*/ 	.word	0x00000000
	.align		4
        /*0004*/ 	.word	0xffffffff
	.align		4
        /*0008*/ 	.word	0x00000000
	.align		4
        /*000c*/ 	.word	0xfffffffe
	.align		4
        /*0010*/ 	.word	0x00000000
	.align		4
        /*0014*/ 	.word	0xfffffffd
	.align		4
        /*0018*/ 	.word	0x00000000
	.align		4
        /*001c*/ 	.word	0xfffffffc


//--------------------- .text._Z11bmergeSmallPiS_ --------------------------
	.section	.text._Z11bmergeSmallPiS_,"ax",@progbits
	.align	128
        .global         _Z11bmergeSmallPiS_
        .type           _Z11bmergeSmallPiS_,@function
        .size           _Z11bmergeSmallPiS_,(.L_x_1 - _Z11bmergeSmallPiS_)
        .other          _Z11bmergeSmallPiS_,@"STO_CUDA_ENTRY STV_DEFAULT"
_Z11bmergeSmallPiS_:
.text._Z11bmergeSmallPiS_:
[----:B------:R-:W-:Y:S01]  /*0000*/  LDC R1, c[0x0][0x37c] ;  /* 0x0000df00ff017b82 */ /* 0x000fe20000000800 */
[----:B------:R-:W0:Y:S07]  /*0010*/  S2R R0, SR_TID.X ;  /* 0x0000000000007919 */ /* 0x000e2e0000002100 */
[----:B------:R-:W1:Y:S01]  /*0020*/  S2UR UR4, SR_CTAID.X ;  /* 0x00000000000479c3 */ /* 0x000e620000002500 */
[----:B------:R-:W2:Y:S01]  /*0030*/  LDCU.64 UR6, c[0x0][0x380] ;  /* 0x00007000ff0677ac */ /* 0x000ea20008000a00 */
[----:B------:R-:W3:Y:S01]  /*0040*/  LDCU.64 UR8, c[0x0][0x358] ;  /* 0x00006b00ff0877ac */ /* 0x000ee20008000a00 */
[----:B-1----:R-:W-:Y:S01]  /*0050*/  USHF.L.U32 UR4, UR4, 0x9, URZ ;  /* 0x0000000904047899 */ /* 0x002fe200080006ff */
[----:B0-----:R-:W-:-:S05]  /*0060*/  LOP3.LUT R3, R0, 0x300, RZ, 0xc0, !PT ;  /* 0x0000030000037812 */ /* 0x001fca00078ec0ff */
[----:B------:R-:W-:-:S05]  /*0070*/  IMAD.IADD R6, R3, 0x1, R0 ;  /* 0x0000000103067824 */ /* 0x000fca00078e0200 */
[C---:B------:R-:W-:Y:S02]  /*0080*/  LOP3.LUT R2, R6.reuse, 0x100, RZ, 0x3c, !PT ;  /* 0x0000010006027812 */ /* 0x040fe400078e3cff */
[----:B------:R-:W-:Y:S02]  /*0090*/  IADD3 R3, P1, PT, R6, UR4, RZ ;  /* 0x0000000406037c10 */ /* 0x000fe4000ff3e0ff */
[----:B------:R-:W-:-:S03]  /*00a0*/  IADD3 R5, P0, PT, R2, UR4, RZ ;  /* 0x0000000402057c10 */ /* 0x000fc6000ff1e0ff */
[----:B------:R-:W-:Y:S01]  /*00b0*/  IMAD.X R10, RZ, RZ, RZ, P1 ;  /* 0x000000ffff0a7224 */ /* 0x000fe200008e06ff */
[----:B--2---:R-:W-:Y:S01]  /*00c0*/  LEA R2, P1, R3, UR6, 0x2 ;  /* 0x0000000603027c11 */ /* 0x004fe2000f8210ff */
[----:B------:R-:W-:Y:S01]  /*00d0*/  IMAD.X R8, RZ, RZ, RZ, P0 ;  /* 0x000000ffff087224 */ /* 0x000fe200000e06ff */
[----:B------:R-:W-:Y:S02]  /*00e0*/  LEA R4, P0, R5, UR6, 0x2 ;  /* 0x0000000605047c11 */ /* 0x000fe4000f8010ff */
[----:B------:R-:W-:Y:S02]  /*00f0*/  LEA.HI.X R3, R3, UR7, R10, 0x2, P1 ;  /* 0x0000000703037c11 */ /* 0x000fe400088f140a */
[----:B------:R-:W-:-:S03]  /*0100*/  LEA.HI.X R5, R5, UR7, R8, 0x2, P0 ;  /* 0x0000000705057c11 */ /* 0x000fc600080f1408 */
[----:B---3--:R0:W2:Y:S04]  /*0110*/  LDG.E R2, desc[UR8][R2.64] ;  /* 0x0000000802027981 */ /* 0x0080a8000c1e1900 */
[----:B------:R1:W2:Y:S01]  /*0120*/  LDG.E R5, desc[UR8][R4.64] ;  /* 0x0000000804057981 */ /* 0x0002a2000c1e1900 */
[----:B------:R-:W3:Y:S01]  /*0130*/  S2UR UR6, SR_CgaCtaId ;  /* 0x00000000000679c3 */ /* 0x000ee20000008800 */
[C---:B------:R-:W-:Y:S01]  /*0140*/  LOP3.LUT R7, R0.reuse, 0x380, RZ, 0xc0, !PT ;  /* 0x0000038000077812 */ /* 0x040fe200078ec0ff */
[----:B------:R-:W-:Y:S01]  /*0150*/  UMOV UR5, 0x400 ;  /* 0x0000040000057882 */ /* 0x000fe20000000000 */
[----:B------:R-:W-:-:S03]  /*0160*/  LOP3.LUT R11, R0, 0x3c0, RZ, 0xc0, !PT ;  /* 0x000003c0000b7812 */ /* 0x000fc600078ec0ff */
[--C-:B------:R-:W-:Y:S02]  /*0170*/  IMAD.IADD R9, R7, 0x1, R0.reuse ;  /* 0x0000000107097824 */ /* 0x100fe400078e0200 */
[----:B------:R-:W-:Y:S02]  /*0180*/  IMAD.SHL.U32 R7, R6, 0x4, RZ ;  /* 0x0000000406077824 */ /* 0x000fe400078e00ff */
[----:B------:R-:W-:Y:S02]  /*0190*/  IMAD.SHL.U32 R9, R9, 0x4, RZ ;  /* 0x0000000409097824 */ /* 0x000fe400078e00ff */
[----:B------:R-:W-:Y:S01]  /*01a0*/  IMAD.IADD R11, R11, 0x1, R0 ;  /* 0x000000010b0b7824 */ /* 0x000fe200078e0200 */
[----:B0-----:R-:W-:Y:S02]  /*01b0*/  LOP3.LUT R3, R7, 0x400, RZ, 0x3c, !PT ;  /* 0x0000040007037812 */ /* 0x001fe400078e3cff */
[----:B-1----:R-:W-:Y:S01]  /*01c0*/  LOP3.LUT R4, R9, 0x200, RZ, 0x3c, !PT ;  /* 0x0000020009047812 */ /* 0x002fe200078e3cff */
[----:B------:R-:W-:Y:S01]  /*01d0*/  IMAD.SHL.U32 R11, R11, 0x4, RZ ;  /* 0x000000040b0b7824 */ /* 0x000fe200078e00ff */
[----:B---3--:R-:W-:Y:S01]  /*01e0*/  ULEA UR5, UR6, UR5, 0x18 ;  /* 0x0000000506057291 */ /* 0x008fe2000f8ec0ff */
[----:B--2---:R-:W-:-:S02]  /*01f0*/  VIMNMX R6, PT, PT, R2, R5, PT ;  /* 0x0000000502067248 */ /* 0x004fc40003fe0100 */
[----:B------:R-:W-:-:S06]  /*0200*/  VIMNMX R8, PT, PT, R2, R5, !PT ;  /* 0x0000000502087248 */ /* 0x000fcc0007fe0100 */
[----:B------:R-:W-:Y:S04]  /*0210*/  STS [R7+UR5], R6 ;  /* 0x0000000607007988 */ /* 0x000fe80008000805 */
[----:B------:R0:W-:Y:S01]  /*0220*/  STS [R3+UR5], R8 ;  /* 0x0000000803007988 */ /* 0x0001e20008000805 */
[----:B------:R-:W-:Y:S01]  /*0230*/  BAR.SYNC.DEFER_BLOCKING 0x0 ;  /* 0x0000000000007b1d */ /* 0x000fe20000010000 */
[----:B0-----:R-:W-:Y:S02]  /*0240*/  LOP3.LUT R3, R11, 0x100, RZ, 0x3c, !PT ;  /* 0x000001000b037812 */ /* 0x001fe400078e3cff */
[----:B------:R-:W-:-:S03]  /*0250*/  LEA R8, R0, UR5, 0x3 ;  /* 0x0000000500087c11 */ /* 0x000fc6000f8e18ff */
[----:B------:R-:W-:Y:S04]  /*0260*/  LDS R2, [R9+UR5] ;  /* 0x0000000509027984 */ /* 0x000fe80008000800 */
[----:B------:R-:W0:Y:S02]  /*0270*/  LDS R5, [R4+UR5] ;  /* 0x0000000504057984 */ /* 0x000e240008000800 */
[----:B0-----:R-:W-:-:S05]  /*0280*/  VIMNMX R10, PT, PT, R2, R5, PT ;  /* 0x00000005020a7248 */ /* 0x001fca0003fe0100 */
[----:B------:R0:W-:Y:S04]  /*0290*/  STS [R9+UR5+0x800], R10 ;  /* 0x0008000a09007988 */ /* 0x0001e80008000805 */
[----:B------:R-:W1:Y:S01]  /*02a0*/  LDS R5, [R4+UR5] ;  /* 0x0000000504057984 */ /* 0x000e620008000800 */
[----:B0-----:R-:W-:-:S05]  /*02b0*/  LOP3.LUT R9, R0, 0x3e0, RZ, 0xc0, !PT ;  /* 0x000003e000097812 */ /* 0x001fca00078ec0ff */
[----:B------:R-:W-:-:S04]  /*02c0*/  IMAD.IADD R9, R9, 0x1, R0 ;  /* 0x0000000109097824 */ /* 0x000fc800078e0200 */
[----:B------:R-:W-:Y:S01]  /*02d0*/  IMAD.SHL.U32 R9, R9, 0x4, RZ ;  /* 0x0000000409097824 */ /* 0x000fe200078e00ff */
[----:B-1----:R-:W-:-:S05]  /*02e0*/  VIMNMX R5, PT, PT, R2, R5, !PT ;  /* 0x0000000502057248 */ /* 0x002fca0007fe0100 */
[----:B------:R0:W-:Y:S01]  /*02f0*/  STS [R4+UR5+0x800], R5 ;  /* 0x0008000504007988 */ /* 0x0001e20008000805 */
[----:B------:R-:W-:Y:S01]  /*0300*/  BAR.SYNC.DEFER_BLOCKING 0x0 ;  /* 0x0000000000007b1d */ /* 0x000fe20000010000 */
[----:B0-----:R-:W-:-:S05]  /*0310*/  LOP3.LUT R5, R9, 0x80, RZ, 0x3c, !PT ;  /* 0x0000008009057812 */ /* 0x001fca00078e3cff */
[----:B------:R-:W-:Y:S04]  /*0320*/  LDS R2, [R11+UR5+0x800] ;  /* 0x000800050b027984 */ /* 0x000fe80008000800 */
[----:B------:R-:W0:Y:S02]  /*0330*/  LDS R7, [R3+UR5+0x800] ;  /* 0x0008000503077984 */ /* 0x000e240008000800 */
[----:B0-----:R-:W-:-:S05]  /*0340*/  VIMNMX R6, PT, PT, R2, R7, PT ;  /* 0x0000000702067248 */ /* 0x001fca0003fe0100 */
[----:B------:R0:W-:Y:S04]  /*0350*/  STS [R11+UR5], R6 ;  /* 0x000000060b007988 */ /* 0x0001e80008000805 */
[----:B------:R-:W1:Y:S01]  /*0360*/  LDS R7, [R3+UR5+0x800] ;  /* 0x0008000503077984 */ /* 0x000e620008000800 */
[----:B0-----:R-:W-:-:S05]  /*0370*/  LOP3.LUT R11, R0, 0x3f0, RZ, 0xc0, !PT ;  /* 0x000003f0000b7812 */ /* 0x001fca00078ec0ff */
[----:B------:R-:W-:-:S04]  /*0380*/  IMAD.IADD R11, R11, 0x1, R0 ;  /* 0x000000010b0b7824 */ /* 0x000fc800078e0200 */
[----:B------:R-:W-:Y:S01]  /*0390*/  IMAD.SHL.U32 R11, R11, 0x4, RZ ;  /* 0x000000040b0b7824 */ /* 0x000fe200078e00ff */
[----:B-1----:R-:W-:-:S05]  /*03a0*/  VIMNMX R2, PT, PT, R2, R7, !PT ;  /* 0x0000000702027248 */ /* 0x002fca0007fe0100 */
[----:B------:R0:W-:Y:S01]  /*03b0*/  STS [R3+UR5], R2 ;  /* 0x0000000203007988 */ /* 0x0001e20008000805 */
[----:B------:R-:W-:Y:S01]  /*03c0*/  BAR.SYNC.DEFER_BLOCKING 0x0 ;  /* 0x0000000000007b1d */ /* 0x000fe20000010000 */
[----:B0-----:R-:W-:-:S05]  /*03d0*/  LOP3.LUT R3, R11, 0x40, RZ, 0x3c, !PT ;  /* 0x000000400b037812 */ /* 0x001fca00078e3cff */
        /* <DEDUP_REMOVED lines=39> */
[----:B------:R-:W-:Y:S04]  /*0650*/  STS [R11+UR5], R6 ;  /* 0x000000060b007988 */ /* 0x000fe80008000805 */
[----:B------:R-:W0:Y:S02]  /*0660*/  LDS R7, [R3+UR5+0x800] ;  /* 0x0008000503077984 */ /* 0x000e240008000800 */
[----:B0-----:R-:W-:-:S05]  /*0670*/  VIMNMX R2, PT, PT, R2, R7, !PT ;  /* 0x0000000702027248 */ /* 0x001fca0007fe0100 */
[----:B------:R-:W-:Y:S01]  /*0680*/  STS [R3+UR5], R2 ;  /* 0x0000000203007988 */ /* 0x000fe20008000805 */
[----:B------:R-:W-:Y:S06]  /*0690*/  BAR.SYNC.DEFER_BLOCKING 0x0 ;  /* 0x0000000000007b1d */ /* 0x000fec0000010000 */
[----:B------:R-:W-:Y:S04]  /*06a0*/  LDS R4, [R9+UR5] ;  /* 0x0000000509047984 */ /* 0x000fe80008000800 */
[----:B------:R-:W0:Y:S02]  /*06b0*/  LDS R7, [R5+UR5] ;  /* 0x0000000505077984 */ /* 0x000e240008000800 */
[----:B0-----:R-:W-:-:S05]  /*06c0*/  VIMNMX R6, PT, PT, R4, R7, PT ;  /* 0x0000000704067248 */ /* 0x001fca0003fe0100 */
[----:B------:R-:W-:Y:S04]  /*06d0*/  STS [R9+UR5+0x800], R6 ;  /* 0x0008000609007988 */ /* 0x000fe80008000805 */
[----:B------:R-:W0:Y:S02]  /*06e0*/  LDS R7, [R5+UR5] ;  /* 0x0000000505077984 */ /* 0x000e240008000800 */
[----:B0-----:R-:W-:-:S05]  /*06f0*/  VIMNMX R4, PT, PT, R4, R7, !PT ;  /* 0x0000000704047248 */ /* 0x001fca0007fe0100 */
[----:B------:R0:W-:Y:S01]  /*0700*/  STS [R5+UR5+0x800], R4 ;  /* 0x0008000405007988 */ /* 0x0001e20008000805 */
[----:B------:R-:W-:Y:S01]  /*0710*/  UIADD3 UR5, UPT, UPT, UR5, 0x800, URZ ;  /* 0x0000080005057890 */ /* 0x000fe2000fffe0ff */
[----:B------:R-:W-:Y:S05]  /*0720*/  BAR.SYNC.DEFER_BLOCKING 0x0 ;  /* 0x0000000000007b1d */ /* 0x000fea0000010000 */
[----:B------:R-:W-:-:S03]  /*0730*/  LEA R3, R0, UR5, 0x3 ;  /* 0x0000000500037c11 */ /* 0x000fc6000f8e18ff */
[----:B0-----:R-:W0:Y:S02]  /*0740*/  LDC.64 R4, c[0x0][0x388] ;  /* 0x0000e200ff047b82 */ /* 0x001e240000000a00 */
[C---:B------:R-:W-:Y:S02]  /*0750*/  IMAD R6, R0.reuse, -0x4, R3 ;  /* 0xfffffffc00067824 */ /* 0x040fe400078e0203 */
[----:B------:R-:W-:Y:S01]  /*0760*/  VIADD R3, R0, UR4 ;  /* 0x0000000400037c36 */ /* 0x000fe20008000000 */
[----:B------:R-:W1:Y:S02]  /*0770*/  LDS.64 R10, [R8+0x800] ;  /* 0x00080000080a7984 */ /* 0x000e640000000a00 */
[CC--:B-1----:R-:W-:Y:S02]  /*0780*/  VIMNMX R12, PT, PT, R10.reuse, R11.reuse, PT ;  /* 0x0000000b0a0c7248 */ /* 0x0c2fe40003fe0100 */
[----:B------:R-:W-:Y:S01]  /*0790*/  VIMNMX R13, PT, PT, R10, R11, !PT ;  /* 0x0000000b0a0d7248 */ /* 0x000fe20007fe0100 */
[----:B------:R-:W-:-:S02]  /*07a0*/  VIADD R11, R3, 0x100 ;  /* 0x00000100030b7836 */ /* 0x000fc40000000000 */
[--C-:B0-----:R-:W-:Y:S02]  /*07b0*/  IMAD.WIDE.U32 R2, R3, 0x4, R4.reuse ;  /* 0x0000000403027825 */ /* 0x101fe400078e0004 */
[----:B------:R-:W-:Y:S02]  /*07c0*/  STS.64 [R8], R12 ;  /* 0x0000000c08007388 */ /* 0x000fe40000000a00 */
[----:B------:R-:W-:Y:S01]  /*07d0*/  IMAD.WIDE.U32 R4, R11, 0x4, R4 ;  /* 0x000000040b047825 */ /* 0x000fe200078e0004 */
[----:B------:R-:W-:Y:S06]  /*07e0*/  BAR.SYNC.DEFER_BLOCKING 0x0 ;  /* 0x0000000000007b1d */ /* 0x000fec0000010000 */
[----:B------:R-:W0:Y:S04]  /*07f0*/  LDS R7, [R6+-0x800] ;  /* 0xfff8000006077984 */ /* 0x000e280000000800 */
[----:B------:R-:W1:Y:S04]  /*0800*/  LDS R9, [R6+-0x400] ;  /* 0xfffc000006097984 */ /* 0x000e680000000800 */
[----:B0-----:R-:W-:Y:S04]  /*0810*/  STG.E desc[UR8][R2.64], R7 ;  /* 0x0000000702007986 */ /* 0x001fe8000c101908 */
[----:B-1----:R-:W-:Y:S01]  /*0820*/  STG.E desc[UR8][R4.64], R9 ;  /* 0x0000000904007986 */ /* 0x002fe2000c101908 */
[----:B------:R-:W-:Y:S05]  /*0830*/  EXIT ;  /* 0x000000000000794d */ /* 0x000fea0003800000 */
.L_x_0:
[----:B------:R-:W-:-:S00]  /*0840*/  BRA `(.L_x_0) ;  /* 0xfffffffc00fc7947 */ /* 0x000fc0000383ffff */
[----:B------:R-:W-:-:S00]  /*0850*/  NOP ;  /* 0x0000000000007918 */ /* 0x000fc00000000000 */
        /* <DEDUP_REMOVED lines=10> */
.L_x_1:


//--------------------- .nv.shared._Z11bmergeSmallPiS_ --------------------------
	.section	.nv.shared._Z11bmergeSmallPiS_,"aw",@nobits
	.sectionflags	@""
	.align	16
	.zero		1024


//--------------------- .nv.shared.reserved.0     --------------------------
	.section	.nv.shared.reserved.0,"aw",@nobits
	.weak		__nv_reservedSMEM_offset_0_alias
	.size		__nv_reservedSMEM_offset_0_alias, 0, 64
	.other		__nv_reservedSMEM_offset_0_alias,@"STO_CUDA_RESERVED_SHARED STV_DEFAULT"
__nv_reservedSMEM_offset_0_alias:
	.zero		0
	.zero		64


//--------------------- .nv.constant0._Z11bmergeSmallPiS_ --------------------------
	.section	.nv.constant0._Z11bmergeSmallPiS_,"a",@progbits
	.sectionflags	@""
	.align	4
.nv.constant0._Z11bmergeSmallPiS_:
	.zero		912


//--------------------- SYMBOLS --------------------------

	.type		.nv.reservedSmem.offset0,@object
	.size		.nv.reservedSmem.offset0,0x4
	.type		.nv.reservedSmem.cap,@object
	.size		.nv.reservedSmem.cap,0x4
